	.headerflags	@"EF_CUDA_TEXMODE_UNIFIED EF_CUDA_64BIT_ADDRESS EF_CUDA_ACCELERATORS EF_CUDA_SM90 EF_CUDA_VIRTUAL_SM(EF_CUDA_SM90)"
	.elftype	@"ET_EXEC"


//--------------------- .nv.info                  --------------------------
	.section	.nv.info,"",@"SHT_CUDA_INFO"
	.align	4


	//----- nvinfo : EIATTR_REGCOUNT
	.align		4
        /*0000*/ 	.byte	0x04, 0x2f
        /*0002*/ 	.short	(.L_3 - .L_2)
	.align		4
.L_2:
        /*0004*/ 	.word	index@(triton_poi_fused__native_batch_norm_legit_no_training_add_relu_19)
        /*0008*/ 	.word	0x00000028


	//----- nvinfo : EIATTR_MIN_STACK_SIZE
	.align		4
.L_3:
        /*000c*/ 	.byte	0x04, 0x12
        /*000e*/ 	.short	(.L_5 - .L_4)
	.align		4
.L_4:
        /*0010*/ 	.word	index@(triton_poi_fused__native_batch_norm_legit_no_training_add_relu_19)
        /*0014*/ 	.word	0x00000000


	//----- nvinfo : EIATTR_FRAME_SIZE
	.align		4
.L_5:
        /*0018*/ 	.byte	0x04, 0x11
        /*001a*/ 	.short	(.L_7 - .L_6)
	.align		4
.L_6:
        /*001c*/ 	.word	index@(triton_poi_fused__native_batch_norm_legit_no_training_add_relu_19)
        /*0020*/ 	.word	0x00000000


	//----- nvinfo : EIATTR_MIN_STACK_SIZE
	.align		4
.L_7:
        /*0024*/ 	.byte	0x04, 0x12
        /*0026*/ 	.short	(.L_9 - .L_8)
	.align		4
.L_8:
        /*0028*/ 	.word	index@(triton_poi_fused__native_batch_norm_legit_no_training_add_relu_19)
        /*002c*/ 	.word	0x00000000
.L_9:


//--------------------- .nv.info.triton_poi_fused__native_batch_norm_legit_no_training_add_relu_19 --------------------------
	.section	.nv.info.triton_poi_fused__native_batch_norm_legit_no_training_add_relu_19,"",@"SHT_CUDA_INFO"
	.sectionflags	@""
	.align	4


	//----- nvinfo : EIATTR_CUDA_API_VERSION
	.align		4
        /*0000*/ 	.byte	0x04, 0x37
        /*0002*/ 	.short	(.L_11 - .L_10)
.L_10:
        /*0004*/ 	.word	0x0000007c


	//----- nvinfo : EIATTR_KPARAM_INFO
	.align		4
.L_11:
        /*0008*/ 	.byte	0x04, 0x17
        /*000a*/ 	.short	(.L_13 - .L_12)
.L_12:
        /*000c*/ 	.word	0x00000000
        /*0010*/ 	.short	0x0008
        /*0012*/ 	.short	0x003c
        /*0014*/ 	.byte	0x00, 0xf0, 0x11, 0x00


	//----- nvinfo : EIATTR_KPARAM_INFO
	.align		4
.L_13:
        /*0018*/ 	.byte	0x04, 0x17
        /*001a*/ 	.short	(.L_15 - .L_14)
.L_14:
        /*001c*/ 	.word	0x00000000
        /*0020*/ 	.short	0x0007
        /*0022*/ 	.short	0x0038
        /*0024*/ 	.byte	0x00, 0xf0, 0x11, 0x00


	//----- nvinfo : EIATTR_KPARAM_INFO
	.align		4
.L_15:
        /*0028*/ 	.byte	0x04, 0x17
        /*002a*/ 	.short	(.L_17 - .L_16)
.L_16:
        /*002c*/ 	.word	0x00000000
        /*0030*/ 	.short	0x0006
        /*0032*/ 	.short	0x0030
        /*0034*/ 	.byte	0x00, 0xf4, 0x21, 0x00


	//----- nvinfo : EIATTR_KPARAM_INFO
	.align		4
.L_17:
        /*0038*/ 	.byte	0x04, 0x17
        /*003a*/ 	.short	(.L_19 - .L_18)
.L_18:
        /*003c*/ 	.word	0x00000000
        /*0040*/ 	.short	0x0005
        /*0042*/ 	.short	0x0028
        /*0044*/ 	.byte	0x00, 0xf4, 0x21, 0x00


	//----- nvinfo : EIATTR_KPARAM_INFO
	.align		4
.L_19:
        /*0048*/ 	.byte	0x04, 0x17
        /*004a*/ 	.short	(.L_21 - .L_20)
.L_20:
        /*004c*/ 	.word	0x00000000
        /*0050*/ 	.short	0x0004
        /*0052*/ 	.short	0x0020
        /*0054*/ 	.byte	0x00, 0xf4, 0x21, 0x00


	//----- nvinfo : EIATTR_KPARAM_INFO
	.align		4
.L_21:
        /*0058*/ 	.byte	0x04, 0x17
        /*005a*/ 	.short	(.L_23 - .L_22)
.L_22:
        /*005c*/ 	.word	0x00000000
        /*0060*/ 	.short	0x0003
        /*0062*/ 	.short	0x0018
        /*0064*/ 	.byte	0x00, 0xf4, 0x21, 0x00


	//----- nvinfo : EIATTR_KPARAM_INFO
	.align		4
.L_23:
        /*0068*/ 	.byte	0x04, 0x17
        /*006a*/ 	.short	(.L_25 - .L_24)
.L_24:
        /*006c*/ 	.word	0x00000000
        /*0070*/ 	.short	0x0002
        /*0072*/ 	.short	0x0010
        /*0074*/ 	.byte	0x00, 0xf4, 0x21, 0x00


	//----- nvinfo : EIATTR_KPARAM_INFO
	.align		4
.L_25:
        /*0078*/ 	.byte	0x04, 0x17
        /*007a*/ 	.short	(.L_27 - .L_26)
.L_26:
        /*007c*/ 	.word	0x00000000
        /*0080*/ 	.short	0x0001
        /*0082*/ 	.short	0x0008
        /*0084*/ 	.byte	0x00, 0xf4, 0x21, 0x00


	//----- nvinfo : EIATTR_KPARAM_INFO
	.align		4
.L_27:
        /*0088*/ 	.byte	0x04, 0x17
        /*008a*/ 	.short	(.L_29 - .L_28)
.L_28:
        /*008c*/ 	.word	0x00000000
        /*0090*/ 	.short	0x0000
        /*0092*/ 	.short	0x0000
        /*0094*/ 	.byte	0x00, 0xf4, 0x21, 0x00


	//----- nvinfo : EIATTR_SPARSE_MMA_MASK
	.align		4
.L_29:
        /*0098*/ 	.byte	0x03, 0x50
        /*009a*/ 	.short	0x0000


	//----- nvinfo : EIATTR_MAXREG_COUNT
	.align		4
        /*009c*/ 	.byte	0x03, 0x1b
        /*009e*/ 	.short	0x00ff


	//----- nvinfo : EIATTR_EXIT_INSTR_OFFSETS
	.align		4
        /*00a0*/ 	.byte	0x04, 0x1c
        /*00a2*/ 	.short	(.L_31 - .L_30)


	//   ....[0]....
.L_30:
        /*00a4*/ 	.word	0x00001310


	//   ....[1]....
        /*00a8*/ 	.word	0x00001360


	//----- nvinfo : EIATTR_REQNTID
	.align		4
.L_31:
        /*00ac*/ 	.byte	0x04, 0x10
        /*00ae*/ 	.short	(.L_33 - .L_32)
.L_32:
        /*00b0*/ 	.word	0x00000100
        /*00b4*/ 	.word	0x00000001
        /*00b8*/ 	.word	0x00000001


	//----- nvinfo : EIATTR_CBANK_PARAM_SIZE
	.align		4
.L_33:
        /*00bc*/ 	.byte	0x03, 0x19
        /*00be*/ 	.short	0x0040


	//----- nvinfo : EIATTR_PARAM_CBANK
	.align		4
        /*00c0*/ 	.byte	0x04, 0x0a
        /*00c2*/ 	.short	(.L_35 - .L_34)
	.align		4
.L_34:
        /*00c4*/ 	.word	index@(.nv.constant0.triton_poi_fused__native_batch_norm_legit_no_training_add_relu_19)
        /*00c8*/ 	.short	0x0210
        /*00ca*/ 	.short	0x0040


	//----- nvinfo : EIATTR_SW_WAR
	.align		4
.L_35:
        /*00cc*/ 	.byte	0x04, 0x36
        /*00ce*/ 	.short	(.L_37 - .L_36)
.L_36:
        /*00d0*/ 	.word	0x00000008
.L_37:


//--------------------- .nv.callgraph             --------------------------
	.section	.nv.callgraph,"",@"SHT_CUDA_CALLGRAPH"
	.align	4
	.sectionentsize	8
	.align		4
        /*0000*/ 	.word	0x00000000
	.align		4
        /*0004*/ 	.word	0xffffffff
	.align		4
        /*0008*/ 	.word	0x00000000
	.align		4
        /*000c*/ 	.word	0xfffffffe
	.align		4
        /*0010*/ 	.word	0x00000000
	.align		4
        /*0014*/ 	.word	0xfffffffd
	.align		4
        /*0018*/ 	.word	0x00000000
	.align		4
        /*001c*/ 	.word	0xfffffffc


//--------------------- .nv.constant4             --------------------------
	.section	.nv.constant4,"a",@progbits
	.align	8
	.align		8
.nv.constant4:
        /*0000*/ 	.dword	_$_str
	.align		8
        /*0008*/ 	.dword	_$_str_$_2


//--------------------- .text.triton_poi_fused__native_batch_norm_legit_no_training_add_relu_19 --------------------------
	.section	.text.triton_poi_fused__native_batch_norm_legit_no_training_add_relu_19,"ax",@progbits
	.sectionflags	@"SHF_BARRIERS=1"
	.align	128
        .global         triton_poi_fused__native_batch_norm_legit_no_training_add_relu_19
        .type           triton_poi_fused__native_batch_norm_legit_no_training_add_relu_19,@function
        .size           triton_poi_fused__native_batch_norm_legit_no_training_add_relu_19,(.L_x_1 - triton_poi_fused__native_batch_norm_legit_no_training_add_relu_19)
        .other          triton_poi_fused__native_batch_norm_legit_no_training_add_relu_19,@"STO_CUDA_ENTRY STV_DEFAULT"
triton_poi_fused__native_batch_norm_legit_no_training_add_relu_19:
.text.triton_poi_fused__native_batch_norm_legit_no_training_add_relu_19:
[----:B------:R-:W0:Y:S01]  /*0000*/  LDC R1, c[0x0][0x28] ;  /* 0x00000a00ff017b82 */ /* 0x000e220000000800 */
[----:B------:R-:W1:Y:S07]  /*0010*/  S2R R36, SR_CTAID.X ;  /* 0x0000000000247919 */ /* 0x000e6e0000002500 */
[----:B------:R-:W2:Y:S01]  /*0020*/  LDC.64 R8, c[0x0][0x220] ;  /* 0x00008800ff087b82 */ /* 0x000ea20000000a00 */
[----:B------:R-:W-:Y:S02]  /*0030*/  CS2R R4, SRZ ;  /* 0x0000000000047805 */ /* 0x000fe4000001ff00 */
[----:B------:R-:W-:Y:S01]  /*0040*/  CS2R R6, SRZ ;  /* 0x0000000000067805 */ /* 0x000fe2000001ff00 */
[----:B------:R-:W3:Y:S01]  /*0050*/  S2R R11, SR_TID.X ;  /* 0x00000000000b7919 */ /* 0x000ee20000002100 */
[----:B------:R-:W-:Y:S01]  /*0060*/  ULDC.64 UR6, c[0x0][0x208] ;  /* 0x0000820000067ab9 */ /* 0x000fe20000000a00 */
[----:B------:R-:W4:Y:S01]  /*0070*/  S2R R35, SR_CTAID.Y ;  /* 0x0000000000237919 */ /* 0x000f220000002600 */
[----:B------:R-:W-:Y:S01]  /*0080*/  IMAD.MOV.U32 R3, RZ, RZ, 0x3e800000 ;  /* 0x3e800000ff037424 */ /* 0x000fe200078e00ff */
[----:B------:R-:W5:Y:S08]  /*0090*/  LDC.64 R20, c[0x0][0x210] ;  /* 0x00008400ff147b82 */ /* 0x000f700000000a00 */
[----:B------:R-:W5:Y:S01]  /*00a0*/  LDC.64 R28, c[0x0][0x218] ;  /* 0x00008600ff1c7b82 */ /* 0x000f620000000a00 */
[----:B-1----:R-:W-:-:S02]  /*00b0*/  IMAD.SHL.U32 R36, R36, 0x40, RZ ;  /* 0x0000004024247824 */ /* 0x002fc400078e00ff */
[----:B---3--:R-:W-:-:S05]  /*00c0*/  IMAD.SHL.U32 R37, R11, 0x4, RZ ;  /* 0x000000040b257824 */ /* 0x008fca00078e00ff */
[----:B------:R-:W-:-:S04]  /*00d0*/  LOP3.LUT R2, R36, 0x3c, R37, 0xf8, !PT ;  /* 0x0000003c24027812 */ /* 0x000fc800078ef825 */
[C---:B------:R-:W-:Y:S01]  /*00e0*/  ISETP.GE.AND P3, PT, R2.reuse, 0x200, PT ;  /* 0x000002000200780c */ /* 0x040fe20003f66270 */
[----:B--2---:R-:W-:-:S12]  /*00f0*/  IMAD.WIDE R8, R2, 0x4, R8 ;  /* 0x0000000402087825 */ /* 0x004fd800078e0208 */
[----:B------:R1:W2:Y:S01]  /*0100*/  @!P3 LDG.E.EL.128 R4, desc[UR6][R8.64] ;  /* 0x000000060804b981 */ /* 0x0002a2000c2e1d00 */
[----:B------:R-:W-:Y:S01]  /*0110*/  SHF.R.U32.HI R34, RZ, 0x4, R11 ;  /* 0x00000004ff227819 */ /* 0x000fe2000001160b */
[----:B----4-:R-:W-:Y:S01]  /*0120*/  IMAD.SHL.U32 R35, R35, 0x40, RZ ;  /* 0x0000004023237824 */ /* 0x010fe200078e00ff */
[----:B------:R-:W-:Y:S02]  /*0130*/  CS2R R12, SRZ ;  /* 0x00000000000c7805 */ /* 0x000fe4000001ff00 */
[----:B------:R-:W-:Y:S02]  /*0140*/  CS2R R14, SRZ ;  /* 0x00000000000e7805 */ /* 0x000fe4000001ff00 */
[----:B------:R-:W-:-:S04]  /*0150*/  SGXT.U32 R34, R34, 0x4 ;  /* 0x000000042222781a */ /* 0x000fc80000000000 */
[----:B------:R-:W-:Y:S02]  /*0160*/  LOP3.LUT R23, R35, R34, RZ, 0xfc, !PT ;  /* 0x0000002223177212 */ /* 0x000fe400078efcff */
[----:B-1----:R-:W-:Y:S02]  /*0170*/  LOP3.LUT R9, R35, 0x10, R34, 0xfe, !PT ;  /* 0x0000001023097812 */ /* 0x002fe400078efe22 */
[C---:B------:R-:W-:Y:S01]  /*0180*/  ISETP.LT.AND P2, PT, R23.reuse, 0x100, !P3 ;  /* 0x000001001700780c */ /* 0x040fe20005f41270 */
[----:B------:R-:W-:Y:S01]  /*0190*/  IMAD R23, R23, 0x200, R2 ;  /* 0x0000020017177824 */ /* 0x000fe200078e0202 */
[----:B------:R-:W-:Y:S02]  /*01a0*/  LOP3.LUT R19, R35, 0x20, R34, 0xfe, !PT ;  /* 0x0000002023137812 */ /* 0x000fe400078efe22 */
[C---:B------:R-:W-:Y:S02]  /*01b0*/  ISETP.LT.AND P1, PT, R9.reuse, 0x100, !P3 ;  /* 0x000001000900780c */ /* 0x040fe40005f21270 */
[----:B------:R-:W-:Y:S01]  /*01c0*/  LEA R22, R9, R2, 0x9 ;  /* 0x0000000209167211 */ /* 0x000fe200078e48ff */
[----:B-----5:R-:W-:-:S04]  /*01d0*/  IMAD.WIDE R8, R23, 0x4, R20 ;  /* 0x0000000417087825 */ /* 0x020fc800078e0214 */
[----:B------:R-:W-:Y:S02]  /*01e0*/  IMAD R26, R19, 0x200, R2 ;  /* 0x00000200131a7824 */ /* 0x000fe400078e0202 */
[----:B0-----:R-:W-:-:S04]  /*01f0*/  IMAD.WIDE R28, R2, 0x4, R28 ;  /* 0x00000004021c7825 */ /* 0x001fc800078e021c */
[----:B--2---:R-:W-:Y:S01]  /*0200*/  FADD R10, R4, 9.9999997473787516356e-06 ;  /* 0x3727c5ac040a7421 */ /* 0x004fe20000000000 */
[----:B------:R-:W-:Y:S01]  /*0210*/  FADD R0, R5, 9.9999997473787516356e-06 ;  /* 0x3727c5ac05007421 */ /* 0x000fe20000000000 */
[----:B------:R-:W-:Y:S01]  /*0220*/  FADD R27, R6, 9.9999997473787516356e-06 ;  /* 0x3727c5ac061b7421 */ /* 0x000fe20000000000 */
[----:B------:R-:W-:Y:S01]  /*0230*/  FADD R30, R7, 9.9999997473787516356e-06 ;  /* 0x3727c5ac071e7421 */ /* 0x000fe20000000000 */
[----:B------:R-:W-:Y:S02]  /*0240*/  CS2R R4, SRZ ;  /* 0x0000000000047805 */ /* 0x000fe4000001ff00 */
[----:B------:R-:W-:Y:S01]  /*0250*/  CS2R R6, SRZ ;  /* 0x0000000000067805 */ /* 0x000fe2000001ff00 */
[----:B------:R-:W0:Y:S05]  /*0260*/  MUFU.SQRT R10, R10 ;  /* 0x0000000a000a7308 */ /* 0x000e2a0000002000 */
[----:B------:R1:W2:Y:S03]  /*0270*/  @P2 LDG.E.EL.128 R4, desc[UR6][R8.64] ;  /* 0x0000000608042981 */ /* 0x0002a6000c2e1d00 */
[----:B------:R-:W3:Y:S01]  /*0280*/  MUFU.SQRT R0, R0 ;  /* 0x0000000000007308 */ /* 0x000ee20000002000 */
[----:B0-----:R-:W-:-:S07]  /*0290*/  FSETP.GT.AND P0, PT, R10, 8.50705917302346158658e+37, PT ;  /* 0x7e8000000a00780b */ /* 0x001fce0003f04000 */
[----:B------:R-:W0:Y:S01]  /*02a0*/  MUFU.SQRT R27, R27 ;  /* 0x0000001b001b7308 */ /* 0x000e220000002000 */
[----:B------:R-:W-:Y:S02]  /*02b0*/  FSETP.GEU.AND P6, PT, R10, 1.175494350822287508e-38, PT ;  /* 0x008000000a00780b */ /* 0x000fe40003fce000 */
[----:B------:R-:W-:Y:S02]  /*02c0*/  FSEL R16, R3, 1, P0 ;  /* 0x3f80000003107808 */ /* 0x000fe40000000000 */
[----:B---3--:R-:W-:-:S03]  /*02d0*/  FSETP.GT.AND P5, PT, R0, 8.50705917302346158658e+37, PT ;  /* 0x7e8000000000780b */ /* 0x008fc60003fa4000 */
[----:B------:R-:W3:Y:S01]  /*02e0*/  MUFU.SQRT R30, R30 ;  /* 0x0000001e001e7308 */ /* 0x000ee20000002000 */
[----:B------:R-:W-:Y:S01]  /*02f0*/  FSETP.GEU.AND P4, PT, R0, 1.175494350822287508e-38, PT ;  /* 0x008000000000780b */ /* 0x000fe20003f8e000 */
[----:B------:R-:W-:-:S04]  /*0300*/  @P0 FMUL R10, R10, 0.25 ;  /* 0x3e8000000a0a0820 */ /* 0x000fc80000400000 */
[----:B------:R-:W-:Y:S01]  /*0310*/  @!P6 FMUL R16, R16, 16777216 ;  /* 0x4b8000001010e820 */ /* 0x000fe20000400000 */
[----:B------:R-:W-:Y:S01]  /*0320*/  @!P6 FMUL R10, R10, 16777216 ;  /* 0x4b8000000a0ae820 */ /* 0x000fe20000400000 */
[----:B0-----:R-:W-:Y:S02]  /*0330*/  FSETP.GT.AND P6, PT, R27, 8.50705917302346158658e+37, PT ;  /* 0x7e8000001b00780b */ /* 0x001fe40003fc4000 */
[----:B------:R-:W-:Y:S01]  /*0340*/  FSEL R31, R3, 1, P5 ;  /* 0x3f800000031f7808 */ /* 0x000fe20002800000 */
[----:B------:R-:W-:Y:S01]  /*0350*/  @P5 FMUL R0, R0, 0.25 ;  /* 0x3e80000000005820 */ /* 0x000fe20000400000 */
[----:B------:R0:W4:Y:S01]  /*0360*/  MUFU.RCP R25, R10 ;  /* 0x0000000a00197308 */ /* 0x0001220000001000 */
[----:B---3--:R-:W-:Y:S02]  /*0370*/  FSETP.GT.AND P5, PT, R30, 8.50705917302346158658e+37, PT ;  /* 0x7e8000001e00780b */ /* 0x008fe40003fa4000 */
[----:B------:R-:W-:Y:S01]  /*0380*/  @!P4 FMUL R0, R0, 16777216 ;  /* 0x4b8000000000c820 */ /* 0x000fe20000400000 */
[----:B------:R-:W-:Y:S01]  /*0390*/  @!P4 FMUL R31, R31, 16777216 ;  /* 0x4b8000001f1fc820 */ /* 0x000fe20000400000 */
[----:B------:R-:W-:-:S02]  /*03a0*/  FSETP.GEU.AND P4, PT, R27, 1.175494350822287508e-38, PT ;  /* 0x008000001b00780b */ /* 0x000fc40003f8e000 */
[----:B------:R-:W-:Y:S02]  /*03b0*/  FSEL R24, R3, 1, P6 ;  /* 0x3f80000003187808 */ /* 0x000fe40003000000 */
[----:B------:R-:W-:Y:S01]  /*03c0*/  @P6 FMUL R27, R27, 0.25 ;  /* 0x3e8000001b1b6820 */ /* 0x000fe20000400000 */
[----:B------:R-:W-:Y:S01]  /*03d0*/  FSETP.GEU.AND P6, PT, R30, 1.175494350822287508e-38, PT ;  /* 0x008000001e00780b */ /* 0x000fe20003fce000 */
[----:B------:R-:W3:Y:S01]  /*03e0*/  MUFU.RCP R0, R0 ;  /* 0x0000000000007308 */ /* 0x000ee20000001000 */
[----:B------:R-:W-:Y:S01]  /*03f0*/  ISETP.LT.AND P0, PT, R19, 0x100, !P3 ;  /* 0x000001001300780c */ /* 0x000fe20005f01270 */
[----:B0-----:R-:W-:-:S04]  /*0400*/  IMAD.WIDE R10, R22, 0x4, R20 ;  /* 0x00000004160a7825 */ /* 0x001fc800078e0214 */
[----:B------:R-:W-:Y:S01]  /*0410*/  @P5 FMUL R30, R30, 0.25 ;  /* 0x3e8000001e1e5820 */ /* 0x000fe20000400000 */
[----:B----4-:R-:W-:Y:S01]  /*0420*/  FMUL R25, R25, R16 ;  /* 0x0000001019197220 */ /* 0x010fe20000400000 */
[----:B------:R-:W-:Y:S01]  /*0430*/  CS2R R18, SRZ ;  /* 0x0000000000127805 */ /* 0x000fe2000001ff00 */
[----:B-1----:R-:W-:Y:S01]  /*0440*/  IMAD.WIDE R8, R26, 0x4, R20 ;  /* 0x000000041a087825 */ /* 0x002fe200078e0214 */
[----:B------:R0:W4:Y:S03]  /*0450*/  @P1 LDG.E.EL.128 R12, desc[UR6][R10.64] ;  /* 0x000000060a0c1981 */ /* 0x000126000c2e1d00 */
[----:B------:R-:W-:Y:S01]  /*0460*/  @!P6 FMUL R30, R30, 16777216 ;  /* 0x4b8000001e1ee820 */ /* 0x000fe20000400000 */
[----:B------:R-:W-:Y:S01]  /*0470*/  CS2R R16, SRZ ;  /* 0x0000000000107805 */ /* 0x000fe2000001ff00 */
[----:B---3--:R-:W-:-:S04]  /*0480*/  FMUL R0, R0, R31 ;  /* 0x0000001f00007220 */ /* 0x008fc80000400000 */
[----:B------:R-:W1:Y:S01]  /*0490*/  MUFU.RCP R30, R30 ;  /* 0x0000001e001e7308 */ /* 0x000e620000001000 */
[----:B------:R-:W-:Y:S01]  /*04a0*/  FSEL R31, R3, 1, P5 ;  /* 0x3f800000031f7808 */ /* 0x000fe20002800000 */
[----:B------:R3:W5:Y:S01]  /*04b0*/  @P0 LDG.E.EL.128 R16, desc[UR6][R8.64] ;  /* 0x0000000608100981 */ /* 0x000762000c2e1d00 */
[----:B------:R-:W-:Y:S01]  /*04c0*/  LOP3.LUT R3, R35, 0x30, R34, 0xfe, !PT ;  /* 0x0000003023037812 */ /* 0x000fe200078efe22 */
[----:B------:R-:W-:Y:S01]  /*04d0*/  @!P4 FMUL R27, R27, 16777216 ;  /* 0x4b8000001b1bc820 */ /* 0x000fe20000400000 */
[----:B------:R-:W-:Y:S01]  /*04e0*/  @!P4 FMUL R24, R24, 16777216 ;  /* 0x4b8000001818c820 */ /* 0x000fe20000400000 */
[----:B0-----:R-:W-:Y:S02]  /*04f0*/  CS2R R10, SRZ ;  /* 0x00000000000a7805 */ /* 0x001fe4000001ff00 */
[----:B------:R-:W-:Y:S01]  /*0500*/  ISETP.LT.AND P4, PT, R3, 0x100, !P3 ;  /* 0x000001000300780c */ /* 0x000fe20005f81270 */
[----:B------:R-:W-:Y:S01]  /*0510*/  @!P6 FMUL R31, R31, 16777216 ;  /* 0x4b8000001f1fe820 */ /* 0x000fe20000400000 */
[----:B---3--:R-:W-:Y:S01]  /*0520*/  CS2R R8, SRZ ;  /* 0x0000000000087805 */ /* 0x008fe2000001ff00 */
[----:B------:R-:W-:-:S02]  /*0530*/  IMAD R32, R3, 0x200, R2 ;  /* 0x0000020003207824 */ /* 0x000fc400078e0202 */
[----:B-1----:R-:W-:Y:S01]  /*0540*/  FMUL R3, R30, R31 ;  /* 0x0000001f1e037220 */ /* 0x002fe20000400000 */
[----:B------:R-:W-:Y:S02]  /*0550*/  CS2R R30, SRZ ;  /* 0x00000000001e7805 */ /* 0x000fe4000001ff00 */
[----:B------:R0:W2:Y:S01]  /*0560*/  @!P3 LDG.E.EL.128 R8, desc[UR6][R28.64] ;  /* 0x000000061c08b981 */ /* 0x0000a2000c2e1d00 */
[----:B------:R-:W-:Y:S01]  /*0570*/  IMAD.WIDE R20, R32, 0x4, R20 ;  /* 0x0000000420147825 */ /* 0x000fe200078e0214 */
[----:B0-----:R-:W-:-:S06]  /*0580*/  CS2R R28, SRZ ;  /* 0x00000000001c7805 */ /* 0x001fcc000001ff00 */
[----:B------:R5:W3:Y:S01]  /*0590*/  @P4 LDG.E.EL.128 R28, desc[UR6][R20.64] ;  /* 0x00000006141c4981 */ /* 0x000ae2000c2e1d00 */
[----:B------:R-:W0:Y:S02]  /*05a0*/  MUFU.RCP R27, R27 ;  /* 0x0000001b001b7308 */ /* 0x000e240000001000 */
[----:B0-----:R-:W-:Y:S01]  /*05b0*/  FMUL R24, R27, R24 ;  /* 0x000000181b187220 */ /* 0x001fe20000400000 */
[C---:B--2---:R-:W-:Y:S01]  /*05c0*/  FADD R7, -R11.reuse, R7 ;  /* 0x000000070b077221 */ /* 0x044fe20000000100 */
[C---:B----4-:R-:W-:Y:S01]  /*05d0*/  FADD R15, -R11.reuse, R15 ;  /* 0x0000000f0b0f7221 */ /* 0x050fe20000000100 */
[----:B-----5:R-:W-:Y:S01]  /*05e0*/  FADD R20, -R11, R19 ;  /* 0x000000130b147221 */ /* 0x020fe20000000100 */
[C---:B------:R-:W-:Y:S01]  /*05f0*/  FADD R13, -R9.reuse, R13 ;  /* 0x0000000d090d7221 */ /* 0x040fe20000000100 */
[----:B------:R-:W-:Y:S01]  /*0600*/  FADD R12, -R8, R12 ;  /* 0x0000000c080c7221 */ /* 0x000fe20000000100 */
[C---:B------:R-:W-:Y:S01]  /*0610*/  FADD R6, -R10.reuse, R6 ;  /* 0x000000060a067221 */ /* 0x040fe20000000100 */
[C---:B------:R-:W-:Y:S01]  /*0620*/  FADD R14, -R10.reuse, R14 ;  /* 0x0000000e0a0e7221 */ /* 0x040fe20000000100 */
[----:B------:R-:W-:Y:S01]  /*0630*/  FADD R21, -R9, R17 ;  /* 0x0000001109157221 */ /* 0x000fe20000000100 */
[----:B---3--:R-:W-:Y:S01]  /*0640*/  FADD R31, -R11, R31 ;  /* 0x0000001f0b1f7221 */ /* 0x008fe20000000100 */
[----:B------:R-:W-:-:S02]  /*0650*/  FADD R11, -R10, R18 ;  /* 0x000000120a0b7221 */ /* 0x000fc40000000100 */
[----:B------:R-:W0:Y:S01]  /*0660*/  LDC.64 R18, c[0x0][0x228] ;  /* 0x00008a00ff127b82 */ /* 0x000e220000000a00 */
[----:B------:R-:W-:Y:S01]  /*0670*/  FADD R30, -R10, R30 ;  /* 0x0000001e0a1e7221 */ /* 0x000fe20000000100 */
[C---:B------:R-:W-:Y:S01]  /*0680*/  FADD R10, -R9.reuse, R5 ;  /* 0x00000005090a7221 */ /* 0x040fe20000000100 */
[----:B------:R-:W-:Y:S01]  /*0690*/  FADD R29, -R9, R29 ;  /* 0x0000001d091d7221 */ /* 0x000fe20000000100 */
[----:B------:R-:W-:Y:S01]  /*06a0*/  FMUL R27, R25, R12 ;  /* 0x0000000c191b7220 */ /* 0x000fe20000400000 */
[----:B------:R-:W-:-:S03]  /*06b0*/  FMUL R9, R0, R13 ;  /* 0x0000000d00097220 */ /* 0x000fc60000400000 */
[----:B------:R-:W1:Y:S01]  /*06c0*/  LDC.64 R12, c[0x0][0x230] ;  /* 0x00008c00ff0c7b82 */ /* 0x000e620000000a00 */
[C---:B------:R-:W-:Y:S01]  /*06d0*/  FADD R4, -R8.reuse, R4 ;  /* 0x0000000408047221 */ /* 0x040fe20000000100 */
[C---:B------:R-:W-:Y:S01]  /*06e0*/  FADD R16, -R8.reuse, R16 ;  /* 0x0000001008107221 */ /* 0x040fe20000000100 */
[----:B------:R-:W-:Y:S02]  /*06f0*/  FADD R8, -R8, R28 ;  /* 0x0000001c08087221 */ /* 0x000fe40000000100 */
[C---:B------:R-:W-:Y:S01]  /*0700*/  FMUL R33, R25.reuse, R4 ;  /* 0x0000000419217220 */ /* 0x040fe20000400000 */
[C---:B------:R-:W-:Y:S01]  /*0710*/  FMUL R28, R25.reuse, R16 ;  /* 0x00000010191c7220 */ /* 0x040fe20000400000 */
[----:B------:R-:W-:Y:S01]  /*0720*/  CS2R R16, SRZ ;  /* 0x0000000000107805 */ /* 0x000fe2000001ff00 */
[----:B------:R-:W-:Y:S01]  /*0730*/  FMUL R25, R25, R8 ;  /* 0x0000000819197220 */ /* 0x000fe20000400000 */
[----:B------:R-:W-:Y:S01]  /*0740*/  FMUL R8, R0, R10 ;  /* 0x0000000a00087220 */ /* 0x000fe20000400000 */
[----:B------:R-:W-:Y:S01]  /*0750*/  FMUL R10, R24, R6 ;  /* 0x00000006180a7220 */ /* 0x000fe20000400000 */
[----:B0-----:R-:W-:Y:S01]  /*0760*/  IMAD.WIDE R4, R2, 0x4, R18 ;  /* 0x0000000402047825 */ /* 0x001fe200078e0212 */
[----:B------:R-:W-:-:S03]  /*0770*/  CS2R R18, SRZ ;  /* 0x0000000000127805 */ /* 0x000fc6000001ff00 */
[C---:B------:R-:W-:Y:S01]  /*0780*/  FMUL R21, R0.reuse, R21 ;  /* 0x0000001500157220 */ /* 0x040fe20000400000 */
[----:B------:R-:W-:Y:S01]  /*0790*/  FMUL R29, R0, R29 ;  /* 0x0000001d001d7220 */ /* 0x000fe20000400000 */
[----:B------:R-:W-:Y:S01]  /*07a0*/  FMUL R6, R24, R11 ;  /* 0x0000000b18067220 */ /* 0x000fe20000400000 */
[C---:B------:R-:W-:Y:S01]  /*07b0*/  FMUL R7, R3.reuse, R7 ;  /* 0x0000000703077220 */ /* 0x040fe20000400000 */
[C---:B------:R-:W-:Y:S01]  /*07c0*/  FMUL R11, R3.reuse, R15 ;  /* 0x0000000f030b7220 */ /* 0x040fe20000400000 */
[----:B------:R0:W2:Y:S01]  /*07d0*/  @!P3 LDG.E.EL.128 R16, desc[UR6][R4.64] ;  /* 0x000000060410b981 */ /* 0x0000a2000c2e1d00 */
[C---:B------:R-:W-:Y:S01]  /*07e0*/  FMUL R20, R3.reuse, R20 ;  /* 0x0000001403147220 */ /* 0x040fe20000400000 */
[----:B------:R-:W-:Y:S01]  /*07f0*/  FMUL R0, R3, R31 ;  /* 0x0000001f03007220 */ /* 0x000fe20000400000 */
[----:B-1----:R-:W-:Y:S01]  /*0800*/  IMAD.WIDE R2, R2, 0x4, R12 ;  /* 0x0000000402027825 */ /* 0x002fe200078e020c */
[----:B------:R-:W-:-:S03]  /*0810*/  CS2R R12, SRZ ;  /* 0x00000000000c7805 */ /* 0x000fc6000001ff00 */
[----:B0-----:R-:W-:Y:S01]  /*0820*/  FMUL R5, R24, R14 ;  /* 0x0000000e18057220 */ /* 0x001fe20000400000 */
[----:B------:R-:W-:-:S06]  /*0830*/  CS2R R14, SRZ ;  /* 0x00000000000e7805 */ /* 0x000fcc000001ff00 */
[----:B------:R-:W2:Y:S01]  /*0840*/  @!P3 LDG.E.EL.128 R12, desc[UR6][R2.64] ;  /* 0x00000006020cb981 */ /* 0x000ea2000c2e1d00 */
[----:B------:R-:W-:Y:S01]  /*0850*/  FMUL R4, R24, R30 ;  /* 0x0000001e18047220 */ /* 0x000fe20000400000 */
[-CC-:B--2---:R-:W-:Y:S01]  /*0860*/  FFMA R0, R0, R19.reuse, R15.reuse ;  /* 0x0000001300007223 */ /* 0x184fe2000000000f */
[-CC-:B------:R-:W-:Y:S01]  /*0870*/  FFMA R3, R20, R19.reuse, R15.reuse ;  /* 0x0000001314037223 */ /* 0x180fe2000000000f */
[-CC-:B------:R-:W-:Y:S01]  /*0880*/  FFMA R2, R11, R19.reuse, R15.reuse ;  /* 0x000000130b027223 */ /* 0x180fe2000000000f */
[----:B------:R-:W-:Y:S01]  /*0890*/  FFMA R24, R7, R19, R15 ;  /* 0x0000001307187223 */ /* 0x000fe2000000000f */
[-CC-:B------:R-:W-:Y:S01]  /*08a0*/  FFMA R4, R4, R18.reuse, R14.reuse ;  /* 0x0000001204047223 */ /* 0x180fe2000000000e */
[-CC-:B------:R-:W-:Y:S01]  /*08b0*/  FFMA R6, R6, R18.reuse, R14.reuse ;  /* 0x0000001206067223 */ /* 0x180fe2000000000e */
[-CC-:B------:R-:W-:Y:S01]  /*08c0*/  FFMA R5, R5, R18.reuse, R14.reuse ;  /* 0x0000001205057223 */ /* 0x180fe2000000000e */
[----:B------:R-:W-:Y:S02]  /*08d0*/  FFMA R30, R10, R18, R14 ;  /* 0x000000120a1e7223 */ /* 0x000fe4000000000e */
[----:B------:R-:W0:Y:S01]  /*08e0*/  LDC.64 R14, c[0x0][0x238] ;  /* 0x00008e00ff0e7b82 */ /* 0x000e220000000a00 */
[-CC-:B------:R-:W-:Y:S01]  /*08f0*/  FFMA R20, R9, R17.reuse, R13.reuse ;  /* 0x0000001109147223 */ /* 0x180fe2000000000d */
[----:B------:R-:W-:Y:S01]  /*0900*/  FFMA R18, R8, R17, R13 ;  /* 0x0000001108127223 */ /* 0x000fe2000000000d */
[----:B------:R-:W-:-:S02]  /*0910*/  CS2R R8, SRZ ;  /* 0x0000000000087805 */ /* 0x000fc4000001ff00 */
[----:B------:R-:W-:Y:S01]  /*0920*/  CS2R R10, SRZ ;  /* 0x00000000000a7805 */ /* 0x000fe2000001ff00 */
[----:B0-----:R-:W-:-:S05]  /*0930*/  IMAD.WIDE R14, R23, 0x4, R14 ;  /* 0x00000004170e7825 */ /* 0x001fca00078e020e */
[----:B------:R0:W2:Y:S01]  /*0940*/  @P2 LDG.E.EL.128 R8, desc[UR6][R14.64] ;  /* 0x000000060e082981 */ /* 0x0000a2000c2e1d00 */
[-CC-:B------:R-:W-:Y:S01]  /*0950*/  FFMA R7, R29, R17.reuse, R13.reuse ;  /* 0x000000111d077223 */ /* 0x180fe2000000000d */
[----:B------:R-:W-:Y:S01]  /*0960*/  FFMA R21, R21, R17, R13 ;  /* 0x0000001115157223 */ /* 0x000fe2000000000d */
[-CC-:B------:R-:W-:Y:S01]  /*0970*/  FFMA R25, R25, R16.reuse, R12.reuse ;  /* 0x0000001019197223 */ /* 0x180fe2000000000c */
[-CC-:B------:R-:W-:Y:S01]  /*0980*/  FFMA R28, R28, R16.reuse, R12.reuse ;  /* 0x000000101c1c7223 */ /* 0x180fe2000000000c */
[-CC-:B------:R-:W-:Y:S01]  /*0990*/  FFMA R29, R27, R16.reuse, R12.reuse ;  /* 0x000000101b1d7223 */ /* 0x180fe2000000000c */
[----:B------:R-:W-:Y:S02]  /*09a0*/  FFMA R33, R33, R16, R12 ;  /* 0x0000001021217223 */ /* 0x000fe4000000000c */
[----:B------:R-:W1:Y:S01]  /*09b0*/  LDC.64 R16, c[0x0][0x238] ;  /* 0x00008e00ff107b82 */ /* 0x000e620000000a00 */
[----:B------:R-:W-:Y:S02]  /*09c0*/  CS2R R12, SRZ ;  /* 0x00000000000c7805 */ /* 0x000fe4000001ff00 */
[----:B0-----:R-:W-:Y:S01]  /*09d0*/  CS2R R14, SRZ ;  /* 0x00000000000e7805 */ /* 0x001fe2000001ff00 */
[----:B-1----:R-:W-:-:S04]  /*09e0*/  IMAD.WIDE R16, R22, 0x4, R16 ;  /* 0x0000000416107825 */ /* 0x002fc800078e0210 */
[----:B------:R-:W0:Y:S01]  /*09f0*/  LDC.64 R22, c[0x0][0x238] ;  /* 0x00008e00ff167b82 */ /* 0x000e220000000a00 */
[----:B------:R1:W3:Y:S02]  /*0a00*/  @P1 LDG.E.EL.128 R12, desc[UR6][R16.64] ;  /* 0x00000006100c1981 */ /* 0x0002e4000c2e1d00 */
[----:B-1----:R-:W-:Y:S01]  /*0a10*/  CS2R R16, SRZ ;  /* 0x0000000000107805 */ /* 0x002fe2000001ff00 */
[----:B0-----:R-:W-:-:S04]  /*0a20*/  IMAD.WIDE R26, R26, 0x4, R22 ;  /* 0x000000041a1a7825 */ /* 0x001fc800078e0216 */
[----:B------:R-:W-:Y:S01]  /*0a30*/  IMAD.WIDE R22, R32, 0x4, R22 ;  /* 0x0000000420167825 */ /* 0x000fe200078e0216 */
[----:B--2---:R-:W-:-:S03]  /*0a40*/  FSETP.GEU.AND P1, PT, R18, -R9, PT ;  /* 0x800000091200720b */ /* 0x004fc60003f2e000 */
[----:B------:R-:W-:Y:S01]  /*0a50*/  FADD R32, R18, R9 ;  /* 0x0000000912207221 */ /* 0x000fe20000000000 */
[----:B------:R-:W-:Y:S02]  /*0a60*/  CS2R R18, SRZ ;  /* 0x0000000000127805 */ /* 0x000fe4000001ff00 */
[C---:B------:R-:W-:Y:S01]  /*0a70*/  FSETP.GEU.AND P5, PT, R30.reuse, -R10, PT ;  /* 0x8000000a1e00720b */ /* 0x040fe20003fae000 */
[C---:B------:R-:W-:Y:S01]  /*0a80*/  FADD R31, R33.reuse, R8 ;  /* 0x00000008211f7221 */ /* 0x040fe20000000000 */
[----:B------:R-:W-:Y:S01]  /*0a90*/  FSETP.GEU.AND P2, PT, R33, -R8, PT ;  /* 0x800000082100720b */ /* 0x000fe20003f4e000 */
[----:B------:R-:W-:Y:S01]  /*0aa0*/  FADD R30, R30, R10 ;  /* 0x0000000a1e1e7221 */ /* 0x000fe20000000000 */
[----:B------:R-:W2:Y:S01]  /*0ab0*/  @P0 LDG.E.EL.128 R16, desc[UR6][R26.64] ;  /* 0x000000061a100981 */ /* 0x000ea2000c2e1d00 */
[C---:B------:R-:W-:Y:S01]  /*0ac0*/  FSETP.GEU.AND P0, PT, R24.reuse, -R11, PT ;  /* 0x8000000b1800720b */ /* 0x040fe20003f0e000 */
[----:B------:R-:W-:Y:S01]  /*0ad0*/  FADD R24, R24, R11 ;  /* 0x0000000b18187221 */ /* 0x000fe20000000000 */
[----:B------:R-:W-:-:S02]  /*0ae0*/  CS2R R8, SRZ ;  /* 0x0000000000087805 */ /* 0x000fc4000001ff00 */
[----:B------:R-:W-:-:S06]  /*0af0*/  CS2R R10, SRZ ;  /* 0x00000000000a7805 */ /* 0x000fcc000001ff00 */
[----:B------:R0:W4:Y:S01]  /*0b00*/  @P4 LDG.E.EL.128 R8, desc[UR6][R22.64] ;  /* 0x0000000616084981 */ /* 0x000122000c2e1d00 */
[----:B------:R-:W1:Y:S01]  /*0b10*/  S2R R33, SR_TID.X ;  /* 0x0000000000217919 */ /* 0x000e620000002100 */
[----:B------:R-:W5:Y:S01]  /*0b20*/  S2UR UR5, SR_CgaCtaId ;  /* 0x00000000000579c3 */ /* 0x000f620000008800 */
[----:B------:R-:W-:Y:S01]  /*0b30*/  UMOV UR4, 0x400 ;  /* 0x0000040000047882 */ /* 0x000fe20000000000 */
[C---:B---3--:R-:W-:Y:S01]  /*0b40*/  FSETP.GEU.AND P3, PT, R20.reuse, -R13, PT ;  /* 0x8000000d1400720b */ /* 0x048fe20003f6e000 */
[----:B0-----:R-:W-:Y:S01]  /*0b50*/  FADD R22, R20, R13 ;  /* 0x0000000d14167221 */ /* 0x001fe20000000000 */
[----:B------:R-:W-:Y:S01]  /*0b60*/  FSETP.GEU.AND P4, PT, R29, -R12, PT ;  /* 0x8000000c1d00720b */ /* 0x000fe20003f8e000 */
[----:B-----5:R-:W-:Y:S01]  /*0b70*/  UPRMT UR4, UR5, 0x654, UR4 ;  /* 0x0000065405047896 */ /* 0x020fe20008000004 */
[----:B-1----:R-:W-:Y:S01]  /*0b80*/  IMAD.SHL.U32 R26, R33, 0x100, RZ ;  /* 0x00000100211a7824 */ /* 0x002fe200078e00ff */
[----:B------:R-:W-:-:S04]  /*0b90*/  SHF.R.U32.HI R27, RZ, 0x4, R33 ;  /* 0x00000004ff1b7819 */ /* 0x000fc80000011621 */
[----:B------:R-:W-:Y:S02]  /*0ba0*/  SGXT.U32 R27, R27, 0x4 ;  /* 0x000000041b1b781a */ /* 0x000fe40000000000 */
[----:B------:R-:W-:Y:S01]  /*0bb0*/  LOP3.LUT R26, R26, 0xf00, RZ, 0xc0, !PT ;  /* 0x00000f001a1a7812 */ /* 0x000fe200078ec0ff */
[----:B------:R-:W-:-:S03]  /*0bc0*/  FADD R12, R29, R12 ;  /* 0x0000000c1d0c7221 */ /* 0x000fc60000000000 */
[C---:B------:R-:W-:Y:S02]  /*0bd0*/  LOP3.LUT R27, R26.reuse, R27, RZ, 0xfc, !PT ;  /* 0x0000001b1a1b7212 */ /* 0x040fe400078efcff */
[----:B------:R-:W-:Y:S02]  /*0be0*/  LEA.HI R20, R26, UR4, RZ, 0x1e ;  /* 0x000000041a147c11 */ /* 0x000fe4000f8ff0ff */
[----:B------:R-:W-:Y:S02]  /*0bf0*/  FSEL R29, R32, RZ, P1 ;  /* 0x000000ff201d7208 */ /* 0x000fe40000800000 */
[C---:B------:R-:W-:Y:S01]  /*0c00*/  LOP3.LUT R23, R26.reuse, 0x80, RZ, 0xfc, !PT ;  /* 0x000000801a177812 */ /* 0x040fe200078efcff */
[----:B------:R-:W-:Y:S01]  /*0c10*/  IMAD R13, R27, 0x4, R20 ;  /* 0x000000041b0d7824 */ /* 0x000fe200078e0214 */
[C---:B------:R-:W-:Y:S02]  /*0c20*/  LOP3.LUT R32, R26.reuse, 0xc0, RZ, 0xfc, !PT ;  /* 0x000000c01a207812 */ /* 0x040fe400078efcff */
[----:B------:R-:W-:-:S02]  /*0c30*/  LOP3.LUT R20, R26, 0x40, RZ, 0xfc, !PT ;  /* 0x000000401a147812 */ /* 0x000fc400078efcff */
[----:B------:R-:W-:Y:S02]  /*0c40*/  LEA.HI R26, R23, UR4, RZ, 0x1e ;  /* 0x00000004171a7c11 */ /* 0x000fe4000f8ff0ff */
[----:B------:R-:W-:Y:S02]  /*0c50*/  LEA.HI R32, R32, UR4, RZ, 0x1e ;  /* 0x0000000420207c11 */ /* 0x000fe4000f8ff0ff */
[----:B------:R-:W-:Y:S01]  /*0c60*/  LEA.HI R20, R20, UR4, RZ, 0x1e ;  /* 0x0000000414147c11 */ /* 0x000fe2000f8ff0ff */
[C---:B------:R-:W-:Y:S02]  /*0c70*/  IMAD R23, R27.reuse, 0x4, R26 ;  /* 0x000000041b177824 */ /* 0x040fe400078e021a */
[C---:B------:R-:W-:Y:S01]  /*0c80*/  IMAD R26, R27.reuse, 0x4, R32 ;  /* 0x000000041b1a7824 */ /* 0x040fe200078e0220 */
[----:B------:R-:W-:Y:S02]  /*0c90*/  LEA R20, R27, R20, 0x2 ;  /* 0x000000141b147211 */ /* 0x000fe400078e10ff */
[----:B------:R-:W-:-:S02]  /*0ca0*/  FSEL R27, R24, RZ, P0 ;  /* 0x000000ff181b7208 */ /* 0x000fc40000000000 */
[C---:B------:R-:W-:Y:S01]  /*0cb0*/  FSETP.GEU.AND P0, PT, R5.reuse, -R14, PT ;  /* 0x8000000e0500720b */ /* 0x040fe20003f0e000 */
[----:B------:R-:W-:Y:S01]  /*0cc0*/  FADD R5, R5, R14 ;  /* 0x0000000e05057221 */ /* 0x000fe20000000000 */
[----:B------:R-:W-:-:S04]  /*0cd0*/  FSEL R31, R31, RZ, P2 ;  /* 0x000000ff1f1f7208 */ /* 0x000fc80001000000 */
[----:B------:R-:W-:Y:S01]  /*0ce0*/  FSEL R14, R5, RZ, P0 ;  /* 0x000000ff050e7208 */ /* 0x000fe20000000000 */
[----:B------:R-:W-:Y:S01]  /*0cf0*/  STS [R13], R31 ;  /* 0x0000001f0d007388 */ /* 0x000fe20000000800 */
[----:B------:R-:W-:Y:S02]  /*0d00*/  FSEL R12, R12, RZ, P4 ;  /* 0x000000ff0c0c7208 */ /* 0x000fe40002000000 */
[----:B------:R-:W-:Y:S01]  /*0d10*/  FSETP.GEU.AND P4, PT, R2, -R15, PT ;  /* 0x8000000f0200720b */ /* 0x000fe20003f8e000 */
[----:B------:R0:W-:Y:S01]  /*0d20*/  STS [R20+0x100], R29 ;  /* 0x0001001d14007388 */ /* 0x0001e20000000800 */
[----:B------:R-:W-:Y:S01]  /*0d30*/  FSEL R30, R30, RZ, P5 ;  /* 0x000000ff1e1e7208 */ /* 0x000fe20002800000 */
[----:B------:R-:W-:Y:S01]  /*0d40*/  FADD R2, R2, R15 ;  /* 0x0000000f02027221 */ /* 0x000fe20000000000 */
[----:B0-----:R-:W-:-:S03]  /*0d50*/  FSEL R29, R22, RZ, P3 ;  /* 0x000000ff161d7208 */ /* 0x001fc60001800000 */
[----:B------:R-:W-:Y:S01]  /*0d60*/  STS [R23+0x200], R30 ;  /* 0x0002001e17007388 */ /* 0x000fe20000000800 */
[----:B------:R-:W-:-:S03]  /*0d70*/  FSEL R5, R2, RZ, P4 ;  /* 0x000000ff02057208 */ /* 0x000fc60002000000 */
[----:B------:R-:W-:Y:S04]  /*0d80*/  STS [R26+0x300], R27 ;  /* 0x0003001b1a007388 */ /* 0x000fe80000000800 */
[----:B------:R-:W-:Y:S04]  /*0d90*/  STS [R13+0x40], R12 ;  /* 0x0000400c0d007388 */ /* 0x000fe80000000800 */
[----:B------:R-:W-:Y:S01]  /*0da0*/  STS [R20+0x140], R29 ;  /* 0x0001401d14007388 */ /* 0x000fe20000000800 */
[----:B------:R-:W-:-:S03]  /*0db0*/  IMAD.SHL.U32 R2, R33, 0x4, RZ ;  /* 0x0000000421027824 */ /* 0x000fc600078e00ff */
[----:B------:R-:W-:Y:S04]  /*0dc0*/  STS [R23+0x240], R14 ;  /* 0x0002400e17007388 */ /* 0x000fe80000000800 */
[----:B------:R0:W-:Y:S01]  /*0dd0*/  STS [R26+0x340], R5 ;  /* 0x000340051a007388 */ /* 0x0001e20000000800 */
[----:B------:R-:W-:Y:S02]  /*0de0*/  LOP3.LUT R2, R2, 0x3fc, RZ, 0xc0, !PT ;  /* 0x000003fc02027812 */ /* 0x000fe400078ec0ff */
[----:B------:R-:W-:Y:S02]  /*0df0*/  LOP3.LUT R33, R33, 0xf0, RZ, 0xc0, !PT ;  /* 0x000000f021217812 */ /* 0x000fe400078ec0ff */
[----:B0-----:R-:W-:-:S04]  /*0e00*/  LOP3.LUT R5, R2, 0x400, RZ, 0xfc, !PT ;  /* 0x0000040002057812 */ /* 0x001fc800078efcff */
[----:B------:R-:W-:-:S04]  /*0e10*/  SHF.R.U32.HI R5, RZ, 0x2, R5 ;  /* 0x00000002ff057819 */ /* 0x000fc80000011605 */
[----:B------:R-:W-:Y:S01]  /*0e20*/  LOP3.LUT R5, R5, 0x1f0, RZ, 0xc0, !PT ;  /* 0x000001f005057812 */ /* 0x000fe200078ec0ff */
[----:B------:R-:W-:-:S03]  /*0e30*/  VIADD R33, R33, UR4 ;  /* 0x0000000421217c36 */ /* 0x000fc60008000000 */
[----:B------:R-:W-:Y:S02]  /*0e40*/  IADD3 R5, R5, UR4, RZ ;  /* 0x0000000405057c10 */ /* 0x000fe4000fffe0ff */
[C---:B--2---:R-:W-:Y:S01]  /*0e50*/  FSETP.GEU.AND P0, PT, R3.reuse, -R19, PT ;  /* 0x800000130300720b */ /* 0x044fe20003f0e000 */
[----:B------:R-:W-:Y:S01]  /*0e60*/  FADD R3, R3, R19 ;  /* 0x0000001303037221 */ /* 0x000fe20000000000 */
[C---:B------:R-:W-:Y:S01]  /*0e70*/  FSETP.GEU.AND P2, PT, R21.reuse, -R17, PT ;  /* 0x800000111500720b */ /* 0x040fe20003f4e000 */
[----:B------:R-:W-:Y:S01]  /*0e80*/  FADD R17, R21, R17 ;  /* 0x0000001115117221 */ /* 0x000fe20000000000 */
[C---:B------:R-:W-:Y:S01]  /*0e90*/  FSETP.GEU.AND P1, PT, R6.reuse, -R18, PT ;  /* 0x800000120600720b */ /* 0x040fe20003f2e000 */
[----:B------:R-:W-:Y:S01]  /*0ea0*/  FADD R6, R6, R18 ;  /* 0x0000001206067221 */ /* 0x000fe20000000000 */
[----:B------:R-:W-:Y:S02]  /*0eb0*/  FSEL R3, R3, RZ, P0 ;  /* 0x000000ff03037208 */ /* 0x000fe40000000000 */
[C---:B------:R-:W-:Y:S01]  /*0ec0*/  FSETP.GEU.AND P3, PT, R28.reuse, -R16, PT ;  /* 0x800000101c00720b */ /* 0x040fe20003f6e000 */
[----:B------:R-:W-:Y:S01]  /*0ed0*/  FADD R16, R28, R16 ;  /* 0x000000101c107221 */ /* 0x000fe20000000000 */
[C---:B----4-:R-:W-:Y:S01]  /*0ee0*/  FSETP.GEU.AND P0, PT, R25.reuse, -R8, PT ;  /* 0x800000081900720b */ /* 0x050fe20003f0e000 */
[----:B------:R-:W-:Y:S01]  /*0ef0*/  FADD R8, R25, R8 ;  /* 0x0000000819087221 */ /* 0x000fe20000000000 */
[----:B------:R-:W-:-:S02]  /*0f00*/  FSEL R17, R17, RZ, P2 ;  /* 0x000000ff11117208 */ /* 0x000fc40001000000 */
[----:B------:R-:W-:Y:S02]  /*0f10*/  FSEL R6, R6, RZ, P1 ;  /* 0x000000ff06067208 */ /* 0x000fe40000800000 */
[C---:B------:R-:W-:Y:S01]  /*0f20*/  FSETP.GEU.AND P2, PT, R7.reuse, -R9, PT ;  /* 0x800000090700720b */ /* 0x040fe20003f4e000 */
[----:B------:R-:W-:Y:S01]  /*0f30*/  FADD R7, R7, R9 ;  /* 0x0000000907077221 */ /* 0x000fe20000000000 */
[----:B------:R-:W-:Y:S02]  /*0f40*/  FSEL R16, R16, RZ, P3 ;  /* 0x000000ff10107208 */ /* 0x000fe40001800000 */
[C---:B------:R-:W-:Y:S01]  /*0f50*/  FSETP.GEU.AND P1, PT, R4.reuse, -R10, PT ;  /* 0x8000000a0400720b */ /* 0x040fe20003f2e000 */
[----:B------:R-:W-:Y:S01]  /*0f60*/  FADD R4, R4, R10 ;  /* 0x0000000a04047221 */ /* 0x000fe20000000000 */
[----:B------:R-:W-:Y:S02]  /*0f70*/  FSEL R8, R8, RZ, P0 ;  /* 0x000000ff08087208 */ /* 0x000fe40000000000 */
[C---:B------:R-:W-:Y:S01]  /*0f80*/  FSETP.GEU.AND P0, PT, R0.reuse, -R11, PT ;  /* 0x8000000b0000720b */ /* 0x040fe20003f0e000 */
[----:B------:R-:W-:Y:S01]  /*0f90*/  FADD R0, R0, R11 ;  /* 0x0000000b00007221 */ /* 0x000fe20000000000 */
[----:B------:R0:W-:Y:S01]  /*0fa0*/  STS [R13+0x80], R16 ;  /* 0x000080100d007388 */ /* 0x0001e20000000800 */
[----:B------:R-:W-:-:S03]  /*0fb0*/  FSEL R7, R7, RZ, P2 ;  /* 0x000000ff07077208 */ /* 0x000fc60001000000 */
[----:B------:R-:W-:Y:S01]  /*0fc0*/  STS [R20+0x180], R17 ;  /* 0x0001801114007388 */ /* 0x000fe20000000800 */
[----:B------:R-:W-:-:S03]  /*0fd0*/  FSEL R19, R0, RZ, P0 ;  /* 0x000000ff00137208 */ /* 0x000fc60000000000 */
[----:B------:R1:W-:Y:S01]  /*0fe0*/  STS [R23+0x280], R6 ;  /* 0x0002800617007388 */ /* 0x0003e20000000800 */
[----:B0-----:R-:W-:-:S03]  /*0ff0*/  FSEL R16, R4, RZ, P1 ;  /* 0x000000ff04107208 */ /* 0x001fc60000800000 */
[----:B------:R-:W-:Y:S04]  /*1000*/  STS [R26+0x380], R3 ;  /* 0x000380031a007388 */ /* 0x000fe80000000800 */
[----:B------:R-:W-:Y:S04]  /*1010*/  STS [R13+0xc0], R8 ;  /* 0x0000c0080d007388 */ /* 0x000fe80000000800 */
[----:B------:R-:W-:Y:S04]  /*1020*/  STS [R20+0x1c0], R7 ;  /* 0x0001c00714007388 */ /* 0x000fe80000000800 */
[----:B------:R0:W-:Y:S04]  /*1030*/  STS [R23+0x2c0], R16 ;  /* 0x0002c01017007388 */ /* 0x0001e80000000800 */
[----:B------:R2:W-:Y:S01]  /*1040*/  STS [R26+0x3c0], R19 ;  /* 0x0003c0131a007388 */ /* 0x0005e20000000800 */
[----:B-1----:R-:W-:-:S04]  /*1050*/  LOP3.LUT R6, R2, 0x800, RZ, 0xfc, !PT ;  /* 0x0000080002067812 */ /* 0x002fc800078efcff */
[----:B------:R-:W-:Y:S01]  /*1060*/  SHF.R.U32.HI R6, RZ, 0x2, R6 ;  /* 0x00000002ff067819 */ /* 0x000fe20000011606 */
[----:B------:R-:W-:Y:S01]  /*1070*/  IMAD R4, R2, 0x4, R33 ;  /* 0x0000000402047824 */ /* 0x000fe200078e0221 */
[----:B0-----:R-:W0:Y:S02]  /*1080*/  LDC.64 R16, c[0x0][0x240] ;  /* 0x00009000ff107b82 */ /* 0x001e240000000a00 */
[----:B------:R-:W-:Y:S01]  /*1090*/  LOP3.LUT R6, R6, 0x2f0, RZ, 0xc0, !PT ;  /* 0x000002f006067812 */ /* 0x000fe200078ec0ff */
[----:B------:R-:W-:-:S05]  /*10a0*/  IMAD R8, R2, 0x4, R5 ;  /* 0x0000000402087824 */ /* 0x000fca00078e0205 */
[----:B------:R-:W-:Y:S01]  /*10b0*/  BAR.SYNC.DEFER_BLOCKING 0x0 ;  /* 0x0000000000007b1d */ /* 0x000fe20000010000 */
[----:B------:R-:W-:-:S04]  /*10c0*/  VIADD R3, R6, UR4 ;  /* 0x0000000406037c36 */ /* 0x000fc80008000000 */
[----:B------:R-:W-:Y:S01]  /*10d0*/  IMAD R12, R2, 0x4, R3 ;  /* 0x00000004020c7824 */ /* 0x000fe200078e0203 */
[----:B------:R-:W-:-:S04]  /*10e0*/  LOP3.LUT R3, R35, 0x3c, R37, 0xf8, !PT ;  /* 0x0000003c23037812 */ /* 0x000fc800078ef825 */
[--C-:B------:R-:W-:Y:S01]  /*10f0*/  SHF.R.S32.HI R0, RZ, 0x1f, R3.reuse ;  /* 0x0000001fff007819 */ /* 0x100fe20000011403 */
[----:B------:R-:W1:Y:S04]  /*1100*/  LDS.128 R4, [R4] ;  /* 0x0000000004047984 */ /* 0x000e680000000c00 */
[----:B------:R-:W3:Y:S04]  /*1110*/  LDS.128 R8, [R8+0x1000] ;  /* 0x0010000008087984 */ /* 0x000ee80000000c00 */
[----:B------:R-:W4:Y:S01]  /*1120*/  LDS.128 R12, [R12+0x2000] ;  /* 0x002000000c0c7984 */ /* 0x000f220000000c00 */
[----:B------:R-:W-:-:S02]  /*1130*/  SHF.R.S32.HI R18, RZ, 0x1f, R3 ;  /* 0x0000001fff127819 */ /* 0x000fc40000011403 */
[-C--:B------:R-:W-:Y:S02]  /*1140*/  LEA.HI R0, R0, R3.reuse, RZ, 0x6 ;  /* 0x0000000300007211 */ /* 0x080fe400078f30ff */
[----:B------:R-:W-:Y:S02]  /*1150*/  LEA.HI R20, R18, R3, RZ, 0x6 ;  /* 0x0000000312147211 */ /* 0x000fe400078f30ff */
[----:B--2---:R-:W-:Y:S02]  /*1160*/  SHF.L.U32 R19, R0, 0x9, RZ ;  /* 0x0000000900137819 */ /* 0x004fe400000006ff */
[----:B------:R-:W-:Y:S02]  /*1170*/  LOP3.LUT R21, R20, 0xffffffc0, RZ, 0xc0, !PT ;  /* 0xffffffc014157812 */ /* 0x000fe400078ec0ff */
[----:B------:R-:W-:Y:S02]  /*1180*/  LOP3.LUT R22, R19, 0xffff8000, RZ, 0xc0, !PT ;  /* 0xffff800013167812 */ /* 0x000fe400078ec0ff */
[----:B------:R-:W-:-:S02]  /*1190*/  LOP3.LUT R0, R36, 0x30, R34, 0xfe, !PT ;  /* 0x0000003024007812 */ /* 0x000fc400078efe22 */
[----:B------:R-:W-:Y:S02]  /*11a0*/  LOP3.LUT R18, R36, 0x20, R34, 0xfe, !PT ;  /* 0x0000002024127812 */ /* 0x000fe400078efe22 */
[----:B------:R-:W-:Y:S02]  /*11b0*/  LOP3.LUT R19, R2, 0xc00, RZ, 0xfc, !PT ;  /* 0x00000c0002137812 */ /* 0x000fe400078efcff */
[----:B------:R-:W-:Y:S02]  /*11c0*/  LOP3.LUT R20, R36, 0x10, R34, 0xfe, !PT ;  /* 0x0000001024147812 */ /* 0x000fe400078efe22 */
[----:B------:R-:W-:Y:S02]  /*11d0*/  ISETP.GE.AND P0, PT, R3, 0x100, PT ;  /* 0x000001000300780c */ /* 0x000fe40003f06270 */
[----:B------:R-:W-:Y:S02]  /*11e0*/  LOP3.LUT R34, R36, R34, RZ, 0xfc, !PT ;  /* 0x0000002224227212 */ /* 0x000fe400078efcff */
[----:B------:R-:W-:-:S02]  /*11f0*/  IADD3 R3, R22, R3, -R21 ;  /* 0x0000000316037210 */ /* 0x000fc40007ffe815 */
[----:B------:R-:W-:Y:S02]  /*1200*/  SHF.R.U32.HI R19, RZ, 0x2, R19 ;  /* 0x00000002ff137819 */ /* 0x000fe40000011613 */
[----:B------:R-:W-:Y:S02]  /*1210*/  ISETP.LT.AND P3, PT, R34, 0x200, !P0 ;  /* 0x000002002200780c */ /* 0x000fe40004761270 */
[----:B------:R-:W-:Y:S02]  /*1220*/  ISETP.LT.AND P2, PT, R20, 0x200, !P0 ;  /* 0x000002001400780c */ /* 0x000fe40004741270 */
[----:B------:R-:W-:Y:S02]  /*1230*/  ISETP.LT.AND P1, PT, R18, 0x200, !P0 ;  /* 0x000002001200780c */ /* 0x000fe40004721270 */
[----:B------:R-:W-:Y:S01]  /*1240*/  LOP3.LUT R22, R19, 0x3f0, RZ, 0xc0, !PT ;  /* 0x000003f013167812 */ /* 0x000fe200078ec0ff */
[--C-:B------:R-:W-:Y:S01]  /*1250*/  IMAD R19, R34, 0x40, R3.reuse ;  /* 0x0000004022137824 */ /* 0x100fe200078e0203 */
[----:B------:R-:W-:Y:S01]  /*1260*/  ISETP.LT.AND P0, PT, R0, 0x200, !P0 ;  /* 0x000002000000780c */ /* 0x000fe20004701270 */
[----:B------:R-:W-:-:S02]  /*1270*/  IMAD R21, R20, 0x40, R3 ;  /* 0x0000004014157824 */ /* 0x000fc400078e0203 */
[----:B------:R-:W-:Y:S01]  /*1280*/  IMAD R23, R18, 0x40, R3 ;  /* 0x0000004012177824 */ /* 0x000fe200078e0203 */
[----:B------:R-:W-:Y:S01]  /*1290*/  IADD3 R25, R22, UR4, RZ ;  /* 0x0000000416197c10 */ /* 0x000fe2000fffe0ff */
[----:B0-----:R-:W-:-:S04]  /*12a0*/  IMAD.WIDE R18, R19, 0x4, R16 ;  /* 0x0000000413127825 */ /* 0x001fc800078e0210 */
[--C-:B------:R-:W-:Y:S01]  /*12b0*/  IMAD.WIDE R20, R21, 0x4, R16.reuse ;  /* 0x0000000415147825 */ /* 0x100fe200078e0210 */
[----:B-1----:R0:W-:Y:S03]  /*12c0*/  @P3 STG.E.128 desc[UR6][R18.64], R4 ;  /* 0x0000000412003986 */ /* 0x0021e6000c101d06 */
[----:B------:R-:W-:Y:S01]  /*12d0*/  IMAD.WIDE R22, R23, 0x4, R16 ;  /* 0x0000000417167825 */ /* 0x000fe200078e0210 */
[----:B---3--:R0:W-:Y:S04]  /*12e0*/  @P2 STG.E.128 desc[UR6][R20.64], R8 ;  /* 0x0000000814002986 */ /* 0x0081e8000c101d06 */
[----:B----4-:R0:W-:Y:S01]  /*12f0*/  @P1 STG.E.128 desc[UR6][R22.64], R12 ;  /* 0x0000000c16001986 */ /* 0x0101e2000c101d06 */
[----:B------:R-:W-:Y:S01]  /*1300*/  IMAD R25, R2, 0x4, R25 ;  /* 0x0000000402197824 */ /* 0x000fe200078e0219 */
[----:B0-----:R-:W-:Y:S06]  /*1310*/  @!P0 EXIT ;  /* 0x000000000000894d */ /* 0x001fec0003800000 */
[----:B------:R-:W0:Y:S01]  /*1320*/  LDS.128 R24, [R25+0x3000] ;  /* 0x0030000019187984 */ /* 0x000e220000000c00 */
[----:B------:R-:W-:-:S04]  /*1330*/  IMAD R3, R0, 0x40, R3 ;  /* 0x0000004000037824 */ /* 0x000fc800078e0203 */
[----:B------:R-:W-:-:S05]  /*1340*/  IMAD.WIDE R16, R3, 0x4, R16 ;  /* 0x0000000403107825 */ /* 0x000fca00078e0210 */
[----:B0-----:R-:W-:Y:S01]  /*1350*/  STG.E.128 desc[UR6][R16.64], R24 ;  /* 0x0000001810007986 */ /* 0x001fe2000c101d06 */
[----:B------:R-:W-:Y:S05]  /*1360*/  EXIT ;  /* 0x000000000000794d */ /* 0x000fea0003800000 */
.L_x_0:
[----:B------:R-:W-:-:S00]  /*1370*/  BRA `(.L_x_0) ;  /* 0xfffffffc00fc7947 */ /* 0x000fc0000383ffff */
[----:B------:R-:W-:-:S00]  /*1380*/  NOP ;  /* 0x0000000000007918 */ /* 0x000fc00000000000 */
[----:B------:R-:W-:-:S00]  /*1390*/  NOP ;  /* 0x0000000000007918 */ /* 0x000fc00000000000 */
[----:B------:R-:W-:-:S00]  /*13a0*/  NOP ;  /* 0x0000000000007918 */ /* 0x000fc00000000000 */
[----:B------:R-:W-:-:S00]  /*13b0*/  NOP ;  /* 0x0000000000007918 */ /* 0x000fc00000000000 */
[----:B------:R-:W-:-:S00]  /*13c0*/  NOP ;  /* 0x0000000000007918 */ /* 0x000fc00000000000 */
[----:B------:R-:W-:-:S00]  /*13d0*/  NOP ;  /* 0x0000000000007918 */ /* 0x000fc00000000000 */
[----:B------:R-:W-:-:S00]  /*13e0*/  NOP ;  /* 0x0000000000007918 */ /* 0x000fc00000000000 */
[----:B------:R-:W-:-:S00]  /*13f0*/  NOP ;  /* 0x0000000000007918 */ /* 0x000fc00000000000 */
.L_x_1:


//--------------------- .nv.global.init           --------------------------
	.section	.nv.global.init,"aw",@progbits
.nv.global.init:
	.type		_$_str,@object
	.size		_$_str,(_$_str_$_2 - _$_str)
_$_str:
        /*0000*/ 	.byte	0x5f, 0x5f, 0x43, 0x55, 0x44, 0x41, 0x5f, 0x46, 0x54, 0x5a, 0x00
	.type		_$_str_$_2,@object
	.size		_$_str_$_2,(.L_1 - _$_str_$_2)
_$_str_$_2:
        /*000b*/ 	.byte	0x5f, 0x5f, 0x43, 0x55, 0x44, 0x41, 0x5f, 0x50, 0x52, 0x45, 0x43, 0x5f, 0x53, 0x51, 0x52, 0x54
        /*001b*/ 	.byte	0x00
.L_1:


//--------------------- .nv.shared.triton_poi_fused__native_batch_norm_legit_no_training_add_relu_19 --------------------------
	.section	.nv.shared.triton_poi_fused__native_batch_norm_legit_no_training_add_relu_19,"aw",@nobits
	.sectionflags	@""
	.align	16
	.zero		1024


//--------------------- .nv.constant0.triton_poi_fused__native_batch_norm_legit_no_training_add_relu_19 --------------------------
	.section	.nv.constant0.triton_poi_fused__native_batch_norm_legit_no_training_add_relu_19,"a",@progbits
	.sectionflags	@""
	.align	4
.nv.constant0.triton_poi_fused__native_batch_norm_legit_no_training_add_relu_19:
	.zero		592
